//
// Generated by NVIDIA NVVM Compiler
//
// Compiler Build ID: CL-36424714
// Cuda compilation tools, release 13.0, V13.0.88
// Based on NVVM 20.0.0
//

.version 9.0
.target sm_100
.address_size 64

	// .globl	_Z16matrixZeroKernelPfii

.visible .entry _Z16matrixZeroKernelPfii(
	.param .u64 .ptr .align 1 _Z16matrixZeroKernelPfii_param_0,
	.param .u32 _Z16matrixZeroKernelPfii_param_1,
	.param .u32 _Z16matrixZeroKernelPfii_param_2
)
{
	.reg .pred 	%p<4>;
	.reg .b32 	%r<15>;
	.reg .b64 	%rd<5>;

	ld.param.u64 	%rd1, [_Z16matrixZeroKernelPfii_param_0];
	ld.param.u32 	%r3, [_Z16matrixZeroKernelPfii_param_1];
	ld.param.u32 	%r4, [_Z16matrixZeroKernelPfii_param_2];
	mov.u32 	%r6, %ctaid.x;
	mov.u32 	%r7, %ntid.x;
	mov.u32 	%r8, %tid.x;
	mad.lo.s32 	%r1, %r6, %r7, %r8;
	mov.u32 	%r9, %ctaid.y;
	mov.u32 	%r10, %ntid.y;
	mov.u32 	%r11, %tid.y;
	mad.lo.s32 	%r12, %r9, %r10, %r11;
	setp.ge.u32 	%p1, %r1, %r3;
	setp.ge.u32 	%p2, %r12, %r4;
	or.pred  	%p3, %p1, %p2;
	@%p3 bra 	$L__BB0_2;
	cvta.to.global.u64 	%rd2, %rd1;
	mad.lo.s32 	%r13, %r3, %r12, %r1;
	mul.wide.u32 	%rd3, %r13, 4;
	add.s64 	%rd4, %rd2, %rd3;
	mov.b32 	%r14, 0;
	st.global.u32 	[%rd4], %r14;
$L__BB0_2:
	ret;

}


// ===== COMPILED SASS (sm_100) =====

	.target	sm_100

	.elftype	@"ET_EXEC"


//--------------------- .note.nv.tkinfo           --------------------------
	.section	.note.nv.tkinfo,"",@"SHT_NOTE"
	.sectionflags	@"SHF_NOTE_NV_TKINFO"
	.tkinfo
        /*0018*/ 	.word	0x00000002
        /*0030*/ 	.string	""
        /*0030*/ 	.string	"ptxas"
        /*0030*/ 	.string	"Cuda compilation tools, release 13.0, V13.0.88"
        /*0030*/ 	.string	"Build cuda_13.0.r13.0/compiler.36424714_0"
        /*0030*/ 	.string	"-arch sm_100 -m 64 "



//--------------------- .note.nv.cuinfo           --------------------------
	.section	.note.nv.cuinfo,"",@"SHT_NOTE"
	.sectionflags	@"SHF_NOTE_NV_CUINFO"
        /*0018*/ 	.short	0x0002
        /*001a*/ 	.short	0x0064
        /*001c*/ 	.short	0x0082
	.zero		2


//--------------------- .nv.info                  --------------------------
	.section	.nv.info,"",@"SHT_CUDA_INFO"
	.align	4


	//----- nvinfo : EIATTR_REGCOUNT
	.align		4
        /*0000*/ 	.byte	0x04, 0x2f
        /*0002*/ 	.short	(.L_1 - .L_0)
	.align		4
.L_0:
        /*0004*/ 	.word	index@(_Z16matrixZeroKernelPfii)
        /*0008*/ 	.word	0x00000008


	//----- nvinfo : EIATTR_FRAME_SIZE
	.align		4
.L_1:
        /*000c*/ 	.byte	0x04, 0x11
        /*000e*/ 	.short	(.L_3 - .L_2)
	.align		4
.L_2:
        /*0010*/ 	.word	index@(_Z16matrixZeroKernelPfii)
        /*0014*/ 	.word	0x00000000


	//----- nvinfo : EIATTR_MIN_STACK_SIZE
	.align		4
.L_3:
        /*0018*/ 	.byte	0x04, 0x12
        /*001a*/ 	.short	(.L_5 - .L_4)
	.align		4
.L_4:
        /*001c*/ 	.word	index@(_Z16matrixZeroKernelPfii)
        /*0020*/ 	.word	0x00000000
.L_5:


//--------------------- .nv.compat                --------------------------
	.section	.nv.compat,"",@"SHT_CUDA_COMPAT_INFO"
	.align	4
        /*0000*/ 	.byte	0x02, 0x09, 0x00, 0x00, 0x02, 0x02, 0x01, 0x00, 0x02, 0x05, 0x05, 0x00, 0x03, 0x07, 0x01, 0x01
        /*0010*/ 	.byte	0x02, 0x03, 0x00, 0x00, 0x02, 0x06, 0x01, 0x00, 0x04, 0x0b, 0x08, 0x00, 0x09, 0x00, 0x00, 0x00
        /*0020*/ 	.byte	0x00, 0x00, 0x00, 0x00


//--------------------- .nv.info._Z16matrixZeroKernelPfii --------------------------
	.section	.nv.info._Z16matrixZeroKernelPfii,"",@"SHT_CUDA_INFO"
	.sectionflags	@""
	.align	4


	//----- nvinfo : EIATTR_CUDA_API_VERSION
	.align		4
        /*0000*/ 	.byte	0x04, 0x37
        /*0002*/ 	.short	(.L_7 - .L_6)
.L_6:
        /*0004*/ 	.word	0x00000082


	//----- nvinfo : EIATTR_KPARAM_INFO
	.align		4
.L_7:
        /*0008*/ 	.byte	0x04, 0x17
        /*000a*/ 	.short	(.L_9 - .L_8)
.L_8:
        /*000c*/ 	.word	0x00000000
        /*0010*/ 	.short	0x0002
        /*0012*/ 	.short	0x000c
        /*0014*/ 	.byte	0x00, 0xf0, 0x11, 0x00


	//----- nvinfo : EIATTR_KPARAM_INFO
	.align		4
.L_9:
        /*0018*/ 	.byte	0x04, 0x17
        /*001a*/ 	.short	(.L_11 - .L_10)
.L_10:
        /*001c*/ 	.word	0x00000000
        /*0020*/ 	.short	0x0001
        /*0022*/ 	.short	0x0008
        /*0024*/ 	.byte	0x00, 0xf0, 0x11, 0x00


	//----- nvinfo : EIATTR_KPARAM_INFO
	.align		4
.L_11:
        /*0028*/ 	.byte	0x04, 0x17
        /*002a*/ 	.short	(.L_13 - .L_12)
.L_12:
        /*002c*/ 	.word	0x00000000
        /*0030*/ 	.short	0x0000
        /*0032*/ 	.short	0x0000
        /*0034*/ 	.byte	0x00, 0xf5, 0x21, 0x00


	//----- nvinfo : EIATTR_SPARSE_MMA_MASK
	.align		4
.L_13:
        /*0038*/ 	.byte	0x03, 0x50
        /*003a*/ 	.short	0x0000


	//----- nvinfo : EIATTR_MAXREG_COUNT
	.align		4
        /*003c*/ 	.byte	0x03, 0x1b
        /*003e*/ 	.short	0x00ff


	//----- nvinfo : EIATTR_MERCURY_ISA_VERSION
	.align		4
        /*0040*/ 	.byte	0x03, 0x5f
        /*0042*/ 	.short	0x0101


	//----- nvinfo : EIATTR_VRC_CTA_INIT_COUNT
	.align		4
        /*0044*/ 	.byte	0x02, 0x4a
	.zero		1
	.zero		1


	//----- nvinfo : EIATTR_EXIT_INSTR_OFFSETS
	.align		4
        /*0048*/ 	.byte	0x04, 0x1c
        /*004a*/ 	.short	(.L_15 - .L_14)


	//   ....[0]....
.L_14:
        /*004c*/ 	.word	0x000000c0


	//   ....[1]....
        /*0050*/ 	.word	0x00000120


	//----- nvinfo : EIATTR_CBANK_PARAM_SIZE
	.align		4
.L_15:
        /*0054*/ 	.byte	0x03, 0x19
        /*0056*/ 	.short	0x0010


	//----- nvinfo : EIATTR_PARAM_CBANK
	.align		4
        /*0058*/ 	.byte	0x04, 0x0a
        /*005a*/ 	.short	(.L_17 - .L_16)
	.align		4
.L_16:
        /*005c*/ 	.word	index@(.nv.constant0._Z16matrixZeroKernelPfii)
        /*0060*/ 	.short	0x0380
        /*0062*/ 	.short	0x0010


	//----- nvinfo : EIATTR_SW_WAR
	.align		4
.L_17:
        /*0064*/ 	.byte	0x04, 0x36
        /*0066*/ 	.short	(.L_19 - .L_18)
.L_18:
        /*0068*/ 	.word	0x00000008
.L_19:


//--------------------- .nv.callgraph             --------------------------
	.section	.nv.callgraph,"",@"SHT_CUDA_CALLGRAPH"
	.align	4
	.sectionentsize	8
	.align		4
        /*0000*/ 	.word	0x00000000
	.align		4
        /*0004*/ 	.word	0xffffffff
	.align		4
        /*0008*/ 	.word	0x00000000
	.align		4
        /*000c*/ 	.word	0xfffffffe
	.align		4
        /*0010*/ 	.word	0x00000000
	.align		4
        /*0014*/ 	.word	0xfffffffd
	.align		4
        /*0018*/ 	.word	0x00000000
	.align		4
        /*001c*/ 	.word	0xfffffffc


//--------------------- .text._Z16matrixZeroKernelPfii --------------------------
	.section	.text._Z16matrixZeroKernelPfii,"ax",@progbits
	.align	128
        .global         _Z16matrixZeroKernelPfii
        .type           _Z16matrixZeroKernelPfii,@function
        .size           _Z16matrixZeroKernelPfii,(.L_x_1 - _Z16matrixZeroKernelPfii)
        .other          _Z16matrixZeroKernelPfii,@"STO_CUDA_ENTRY STV_DEFAULT"
_Z16matrixZeroKernelPfii:
.text._Z16matrixZeroKernelPfii:
[----:B------:R-:W-:Y:S01]  /*0000*/  LDC R1, c[0x0][0x37c] ;  /* 0x0000df00ff017b82 */ /* 0x000fe20000000800 */
[----:B------:R-:W0:Y:S07]  /*0010*/  S2R R2, SR_TID.Y ;  /* 0x0000000000027919 */ /* 0x000e2e0000002200 */
[----:B------:R-:W1:Y:S01]  /*0020*/  LDC R0, c[0x0][0x360] ;  /* 0x0000d800ff007b82 */ /* 0x000e620000000800 */
[----:B------:R-:W2:Y:S01]  /*0030*/  LDCU.64 UR6, c[0x0][0x388] ;  /* 0x00007100ff0677ac */ /* 0x000ea20008000a00 */
[----:B------:R-:W1:Y:S06]  /*0040*/  S2R R3, SR_TID.X ;  /* 0x0000000000037919 */ /* 0x000e6c0000002100 */
[----:B------:R-:W0:Y:S08]  /*0050*/  S2UR UR5, SR_CTAID.Y ;  /* 0x00000000000579c3 */ /* 0x000e300000002600 */
[----:B------:R-:W0:Y:S08]  /*0060*/  LDC R5, c[0x0][0x364] ;  /* 0x0000d900ff057b82 */ /* 0x000e300000000800 */
[----:B------:R-:W1:Y:S01]  /*0070*/  S2UR UR4, SR_CTAID.X ;  /* 0x00000000000479c3 */ /* 0x000e620000002500 */
[----:B0-----:R-:W-:-:S05]  /*0080*/  IMAD R5, R5, UR5, R2 ;  /* 0x0000000505057c24 */ /* 0x001fca000f8e0202 */
[----:B--2---:R-:W-:Y:S01]  /*0090*/  ISETP.GE.U32.AND P0, PT, R5, UR7, PT ;  /* 0x0000000705007c0c */ /* 0x004fe2000bf06070 */
[----:B-1----:R-:W-:-:S05]  /*00a0*/  IMAD R0, R0, UR4, R3 ;  /* 0x0000000400007c24 */ /* 0x002fca000f8e0203 */
[----:B------:R-:W-:-:S13]  /*00b0*/  ISETP.GE.U32.OR P0, PT, R0, UR6, P0 ;  /* 0x0000000600007c0c */ /* 0x000fda0008706470 */
[----:B------:R-:W-:Y:S05]  /*00c0*/  @P0 EXIT ;  /* 0x000000000000094d */ /* 0x000fea0003800000 */
[----:B------:R-:W0:Y:S01]  /*00d0*/  LDC.64 R2, c[0x0][0x380] ;  /* 0x0000e000ff027b82 */ /* 0x000e220000000a00 */
[----:B------:R-:W1:Y:S01]  /*00e0*/  LDCU.64 UR4, c[0x0][0x358] ;  /* 0x00006b00ff0477ac */ /* 0x000e620008000a00 */
[----:B------:R-:W-:-:S04]  /*00f0*/  IMAD R5, R5, UR6, R0 ;  /* 0x0000000605057c24 */ /* 0x000fc8000f8e0200 */
[----:B0-----:R-:W-:-:S05]  /*0100*/  IMAD.WIDE.U32 R2, R5, 0x4, R2 ;  /* 0x0000000405027825 */ /* 0x001fca00078e0002 */
[----:B-1----:R-:W-:Y:S01]  /*0110*/  STG.E desc[UR4][R2.64], RZ ;  /* 0x000000ff02007986 */ /* 0x002fe2000c101904 */
[----:B------:R-:W-:Y:S05]  /*0120*/  EXIT ;  /* 0x000000000000794d */ /* 0x000fea0003800000 */
.L_x_0:
[----:B------:R-:W-:-:S00]  /*0130*/  BRA `(.L_x_0) ;  /* 0xfffffffc00fc7947 */ /* 0x000fc0000383ffff */
[----:B------:R-:W-:-:S00]  /*0140*/  NOP ;  /* 0x0000000000007918 */ /* 0x000fc00000000000 */
        /* <DEDUP_REMOVED lines=11> */
.L_x_1:


//--------------------- .nv.shared.reserved.0     --------------------------
	.section	.nv.shared.reserved.0,"aw",@nobits
	.weak		__nv_reservedSMEM_offset_0_alias
	.size		__nv_reservedSMEM_offset_0_alias, 0, 64
	.other		__nv_reservedSMEM_offset_0_alias,@"STO_CUDA_RESERVED_SHARED STV_DEFAULT"
__nv_reservedSMEM_offset_0_alias:
	.zero		0
	.zero		64


//--------------------- .nv.constant0._Z16matrixZeroKernelPfii --------------------------
	.section	.nv.constant0._Z16matrixZeroKernelPfii,"a",@progbits
	.sectionflags	@""
	.align	4
.nv.constant0._Z16matrixZeroKernelPfii:
	.zero		912


//--------------------- SYMBOLS --------------------------

	.type		.nv.reservedSmem.offset0,@object
	.size		.nv.reservedSmem.offset0,0x4
